//
// Generated by NVIDIA NVVM Compiler
//
// Compiler Build ID: CL-36424714
// Cuda compilation tools, release 13.0, V13.0.88
// Based on NVVM 20.0.0
//

.version 9.0
.target sm_100
.address_size 64

	// .globl	_Z7forwardPfS_ii
.global .align 4 .b8 __cudart_i2opi_f[24] = {65, 144, 67, 60, 153, 149, 98, 219, 192, 221, 52, 245, 209, 87, 39, 252, 41, 21, 68, 78, 110, 131, 249, 162};

.visible .entry _Z7forwardPfS_ii(
	.param .u64 .ptr .align 1 _Z7forwardPfS_ii_param_0,
	.param .u64 .ptr .align 1 _Z7forwardPfS_ii_param_1,
	.param .u32 _Z7forwardPfS_ii_param_2,
	.param .u32 _Z7forwardPfS_ii_param_3
)
{
	.reg .pred 	%p<17>;
	.reg .b32 	%r<33>;
	.reg .b32 	%f<116>;
	.reg .b64 	%rd<18>;

	ld.param.u64 	%rd3, [_Z7forwardPfS_ii_param_0];
	ld.param.u64 	%rd4, [_Z7forwardPfS_ii_param_1];
	ld.param.u32 	%r13, [_Z7forwardPfS_ii_param_2];
	ld.param.u32 	%r14, [_Z7forwardPfS_ii_param_3];
	cvta.to.global.u64 	%rd1, %rd4;
	cvta.to.global.u64 	%rd2, %rd3;
	mov.u32 	%r15, %tid.x;
	mov.u32 	%r16, %ntid.x;
	mov.u32 	%r17, %ctaid.x;
	mad.lo.s32 	%r31, %r16, %r17, %r15;
	mov.u32 	%r18, %nctaid.x;
	mul.lo.s32 	%r2, %r18, %r16;
	mul.lo.s32 	%r3, %r14, %r13;
	setp.ge.s32 	%p1, %r31, %r3;
	@%p1 bra 	$L__BB0_7;
	add.s32 	%r19, %r31, %r2;
	max.s32 	%r20, %r3, %r19;
	setp.lt.s32 	%p2, %r19, %r3;
	selp.u32 	%r21, 1, 0, %p2;
	add.s32 	%r22, %r19, %r21;
	sub.s32 	%r23, %r20, %r22;
	div.u32 	%r24, %r23, %r2;
	add.s32 	%r4, %r24, %r21;
	and.b32  	%r25, %r4, 3;
	setp.eq.s32 	%p3, %r25, 3;
	@%p3 bra 	$L__BB0_4;
	add.s32 	%r26, %r4, 1;
	and.b32  	%r27, %r26, 3;
	neg.s32 	%r29, %r27;
$L__BB0_3:
	.pragma "nounroll";
	mul.wide.s32 	%rd5, %r31, 4;
	add.s64 	%rd6, %rd1, %rd5;
	add.s64 	%rd7, %rd2, %rd5;
	ld.global.f32 	%f1, [%rd7];
	mul.f32 	%f2, %f1, %f1;
	mul.f32 	%f3, %f1, %f2;
	fma.rn.f32 	%f4, %f3, 0f3D372713, %f1;
	mul.f32 	%f5, %f4, 0f3F4C4F6C;
	abs.f32 	%f6, %f5;
	mul.f32 	%f7, %f6, 0f4038AA3B;
	ex2.approx.ftz.f32 	%f8, %f7;
	add.f32 	%f9, %f8, 0f3F800000;
	rcp.approx.ftz.f32 	%f10, %f9;
	fma.rn.f32 	%f11, %f10, 0fC0000000, 0f3F800000;
	setp.ge.f32 	%p4, %f6, 0f41102CB4;
	selp.f32 	%f12, 0f3F800000, %f11, %p4;
	copysign.f32 	%f13, %f5, %f12;
	mul.f32 	%f14, %f5, %f5;
	fma.rn.f32 	%f15, %f14, 0f3C80F082, 0fBD563CAE;
	fma.rn.f32 	%f16, %f15, %f14, 0f3E085941;
	fma.rn.f32 	%f17, %f16, %f14, 0fBEAAA9ED;
	fma.rn.f32 	%f18, %f17, %f14, 0f00000000;
	fma.rn.f32 	%f19, %f18, %f5, %f5;
	setp.ge.f32 	%p5, %f6, 0f3F19999A;
	selp.f32 	%f20, %f13, %f19, %p5;
	mul.f32 	%f21, %f1, 0f3F000000;
	add.f32 	%f22, %f20, 0f3F800000;
	mul.f32 	%f23, %f21, %f22;
	st.global.f32 	[%rd6], %f23;
	add.s32 	%r31, %r31, %r2;
	add.s32 	%r29, %r29, 1;
	setp.ne.s32 	%p6, %r29, 0;
	@%p6 bra 	$L__BB0_3;
$L__BB0_4:
	setp.lt.u32 	%p7, %r4, 3;
	@%p7 bra 	$L__BB0_7;
	mul.wide.s32 	%rd11, %r2, 4;
	shl.b32 	%r28, %r2, 2;
$L__BB0_6:
	mul.wide.s32 	%rd8, %r31, 4;
	add.s64 	%rd9, %rd2, %rd8;
	ld.global.f32 	%f24, [%rd9];
	mul.f32 	%f25, %f24, %f24;
	mul.f32 	%f26, %f24, %f25;
	fma.rn.f32 	%f27, %f26, 0f3D372713, %f24;
	mul.f32 	%f28, %f27, 0f3F4C4F6C;
	abs.f32 	%f29, %f28;
	mul.f32 	%f30, %f29, 0f4038AA3B;
	ex2.approx.ftz.f32 	%f31, %f30;
	add.f32 	%f32, %f31, 0f3F800000;
	rcp.approx.ftz.f32 	%f33, %f32;
	fma.rn.f32 	%f34, %f33, 0fC0000000, 0f3F800000;
	setp.ge.f32 	%p8, %f29, 0f41102CB4;
	selp.f32 	%f35, 0f3F800000, %f34, %p8;
	copysign.f32 	%f36, %f28, %f35;
	mul.f32 	%f37, %f28, %f28;
	fma.rn.f32 	%f38, %f37, 0f3C80F082, 0fBD563CAE;
	fma.rn.f32 	%f39, %f38, %f37, 0f3E085941;
	fma.rn.f32 	%f40, %f39, %f37, 0fBEAAA9ED;
	fma.rn.f32 	%f41, %f40, %f37, 0f00000000;
	fma.rn.f32 	%f42, %f41, %f28, %f28;
	setp.ge.f32 	%p9, %f29, 0f3F19999A;
	selp.f32 	%f43, %f36, %f42, %p9;
	mul.f32 	%f44, %f24, 0f3F000000;
	add.f32 	%f45, %f43, 0f3F800000;
	mul.f32 	%f46, %f44, %f45;
	add.s64 	%rd10, %rd1, %rd8;
	st.global.f32 	[%rd10], %f46;
	add.s64 	%rd12, %rd9, %rd11;
	ld.global.f32 	%f47, [%rd12];
	mul.f32 	%f48, %f47, %f47;
	mul.f32 	%f49, %f47, %f48;
	fma.rn.f32 	%f50, %f49, 0f3D372713, %f47;
	mul.f32 	%f51, %f50, 0f3F4C4F6C;
	abs.f32 	%f52, %f51;
	mul.f32 	%f53, %f52, 0f4038AA3B;
	ex2.approx.ftz.f32 	%f54, %f53;
	add.f32 	%f55, %f54, 0f3F800000;
	rcp.approx.ftz.f32 	%f56, %f55;
	fma.rn.f32 	%f57, %f56, 0fC0000000, 0f3F800000;
	setp.ge.f32 	%p10, %f52, 0f41102CB4;
	selp.f32 	%f58, 0f3F800000, %f57, %p10;
	copysign.f32 	%f59, %f51, %f58;
	mul.f32 	%f60, %f51, %f51;
	fma.rn.f32 	%f61, %f60, 0f3C80F082, 0fBD563CAE;
	fma.rn.f32 	%f62, %f61, %f60, 0f3E085941;
	fma.rn.f32 	%f63, %f62, %f60, 0fBEAAA9ED;
	fma.rn.f32 	%f64, %f63, %f60, 0f00000000;
	fma.rn.f32 	%f65, %f64, %f51, %f51;
	setp.ge.f32 	%p11, %f52, 0f3F19999A;
	selp.f32 	%f66, %f59, %f65, %p11;
	mul.f32 	%f67, %f47, 0f3F000000;
	add.f32 	%f68, %f66, 0f3F800000;
	mul.f32 	%f69, %f67, %f68;
	add.s64 	%rd13, %rd10, %rd11;
	st.global.f32 	[%rd13], %f69;
	add.s64 	%rd14, %rd12, %rd11;
	ld.global.f32 	%f70, [%rd14];
	mul.f32 	%f71, %f70, %f70;
	mul.f32 	%f72, %f70, %f71;
	fma.rn.f32 	%f73, %f72, 0f3D372713, %f70;
	mul.f32 	%f74, %f73, 0f3F4C4F6C;
	abs.f32 	%f75, %f74;
	mul.f32 	%f76, %f75, 0f4038AA3B;
	ex2.approx.ftz.f32 	%f77, %f76;
	add.f32 	%f78, %f77, 0f3F800000;
	rcp.approx.ftz.f32 	%f79, %f78;
	fma.rn.f32 	%f80, %f79, 0fC0000000, 0f3F800000;
	setp.ge.f32 	%p12, %f75, 0f41102CB4;
	selp.f32 	%f81, 0f3F800000, %f80, %p12;
	copysign.f32 	%f82, %f74, %f81;
	mul.f32 	%f83, %f74, %f74;
	fma.rn.f32 	%f84, %f83, 0f3C80F082, 0fBD563CAE;
	fma.rn.f32 	%f85, %f84, %f83, 0f3E085941;
	fma.rn.f32 	%f86, %f85, %f83, 0fBEAAA9ED;
	fma.rn.f32 	%f87, %f86, %f83, 0f00000000;
	fma.rn.f32 	%f88, %f87, %f74, %f74;
	setp.ge.f32 	%p13, %f75, 0f3F19999A;
	selp.f32 	%f89, %f82, %f88, %p13;
	mul.f32 	%f90, %f70, 0f3F000000;
	add.f32 	%f91, %f89, 0f3F800000;
	mul.f32 	%f92, %f90, %f91;
	add.s64 	%rd15, %rd13, %rd11;
	st.global.f32 	[%rd15], %f92;
	add.s64 	%rd16, %rd14, %rd11;
	ld.global.f32 	%f93, [%rd16];
	mul.f32 	%f94, %f93, %f93;
	mul.f32 	%f95, %f93, %f94;
	fma.rn.f32 	%f96, %f95, 0f3D372713, %f93;
	mul.f32 	%f97, %f96, 0f3F4C4F6C;
	abs.f32 	%f98, %f97;
	mul.f32 	%f99, %f98, 0f4038AA3B;
	ex2.approx.ftz.f32 	%f100, %f99;
	add.f32 	%f101, %f100, 0f3F800000;
	rcp.approx.ftz.f32 	%f102, %f101;
	fma.rn.f32 	%f103, %f102, 0fC0000000, 0f3F800000;
	setp.ge.f32 	%p14, %f98, 0f41102CB4;
	selp.f32 	%f104, 0f3F800000, %f103, %p14;
	copysign.f32 	%f105, %f97, %f104;
	mul.f32 	%f106, %f97, %f97;
	fma.rn.f32 	%f107, %f106, 0f3C80F082, 0fBD563CAE;
	fma.rn.f32 	%f108, %f107, %f106, 0f3E085941;
	fma.rn.f32 	%f109, %f108, %f106, 0fBEAAA9ED;
	fma.rn.f32 	%f110, %f109, %f106, 0f00000000;
	fma.rn.f32 	%f111, %f110, %f97, %f97;
	setp.ge.f32 	%p15, %f98, 0f3F19999A;
	selp.f32 	%f112, %f105, %f111, %p15;
	mul.f32 	%f113, %f93, 0f3F000000;
	add.f32 	%f114, %f112, 0f3F800000;
	mul.f32 	%f115, %f113, %f114;
	add.s64 	%rd17, %rd15, %rd11;
	st.global.f32 	[%rd17], %f115;
	add.s32 	%r31, %r28, %r31;
	setp.lt.s32 	%p16, %r31, %r3;
	@%p16 bra 	$L__BB0_6;
$L__BB0_7:
	ret;

}
	// .globl	_Z8backwardPfS_S_ii
.visible .entry _Z8backwardPfS_S_ii(
	.param .u64 .ptr .align 1 _Z8backwardPfS_S_ii_param_0,
	.param .u64 .ptr .align 1 _Z8backwardPfS_S_ii_param_1,
	.param .u64 .ptr .align 1 _Z8backwardPfS_S_ii_param_2,
	.param .u32 _Z8backwardPfS_S_ii_param_3,
	.param .u32 _Z8backwardPfS_S_ii_param_4
)
{
	.local .align 4 .b8 	__local_depot1[28];
	.reg .b64 	%SP;
	.reg .b64 	%SPL;
	.reg .pred 	%p<11>;
	.reg .b32 	%r<51>;
	.reg .b32 	%f<44>;
	.reg .b64 	%rd<32>;
	.reg .b64 	%fd<3>;

	mov.u64 	%SPL, __local_depot1;
	ld.param.u64 	%rd12, [_Z8backwardPfS_S_ii_param_0];
	ld.param.u64 	%rd13, [_Z8backwardPfS_S_ii_param_1];
	ld.param.u64 	%rd14, [_Z8backwardPfS_S_ii_param_2];
	ld.param.u32 	%r21, [_Z8backwardPfS_S_ii_param_3];
	ld.param.u32 	%r22, [_Z8backwardPfS_S_ii_param_4];
	add.u64 	%rd1, %SPL, 0;
	mov.u32 	%r23, %tid.x;
	mov.u32 	%r1, %ntid.x;
	mov.u32 	%r24, %ctaid.x;
	mad.lo.s32 	%r46, %r1, %r24, %r23;
	mul.lo.s32 	%r3, %r22, %r21;
	setp.ge.s32 	%p1, %r46, %r3;
	@%p1 bra 	$L__BB1_11;
	mov.u32 	%r25, %nctaid.x;
	mul.lo.s32 	%r4, %r25, %r1;
	cvta.to.global.u64 	%rd2, %rd12;
	cvta.to.global.u64 	%rd3, %rd13;
	cvta.to.global.u64 	%rd4, %rd14;
	mov.u64 	%rd18, __cudart_i2opi_f;
$L__BB1_2:
	mul.wide.s32 	%rd16, %r46, 4;
	add.s64 	%rd17, %rd2, %rd16;
	ld.global.f32 	%f1, [%rd17];
	mul.f32 	%f9, %f1, %f1;
	mul.f32 	%f10, %f1, %f9;
	fma.rn.f32 	%f11, %f10, 0f3D372713, %f1;
	mul.f32 	%f2, %f11, 0f3F4C4F6C;
	mul.f32 	%f12, %f1, 0f3E095D4E;
	fma.rn.f32 	%f3, %f1, %f12, 0f3F800000;
	mul.f32 	%f13, %f2, 0f3F22F983;
	cvt.rni.s32.f32 	%r50, %f13;
	cvt.rn.f32.s32 	%f14, %r50;
	fma.rn.f32 	%f15, %f14, 0fBFC90FDA, %f2;
	fma.rn.f32 	%f16, %f14, 0fB3A22168, %f15;
	fma.rn.f32 	%f43, %f14, 0fA7C234C5, %f16;
	abs.f32 	%f5, %f2;
	setp.ltu.f32 	%p2, %f5, 0f47CE4780;
	@%p2 bra 	$L__BB1_10;
	setp.neu.f32 	%p3, %f5, 0f7F800000;
	@%p3 bra 	$L__BB1_5;
	mov.f32 	%f19, 0f00000000;
	mul.rn.f32 	%f43, %f2, %f19;
	mov.b32 	%r50, 0;
	bra.uni 	$L__BB1_10;
$L__BB1_5:
	mov.b32 	%r7, %f2;
	shl.b32 	%r27, %r7, 8;
	or.b32  	%r8, %r27, -2147483648;
	mov.b64 	%rd31, 0;
	mov.b32 	%r47, 0;
	mov.u64 	%rd29, %rd18;
	mov.u64 	%rd30, %rd1;
$L__BB1_6:
	.pragma "nounroll";
	ld.global.nc.u32 	%r28, [%rd29];
	mad.wide.u32 	%rd20, %r28, %r8, %rd31;
	shr.u64 	%rd31, %rd20, 32;
	st.local.u32 	[%rd30], %rd20;
	add.s32 	%r47, %r47, 1;
	add.s64 	%rd30, %rd30, 4;
	add.s64 	%rd29, %rd29, 4;
	setp.ne.s32 	%p4, %r47, 6;
	@%p4 bra 	$L__BB1_6;
	shr.u32 	%r29, %r7, 23;
	st.local.u32 	[%rd1+24], %rd31;
	and.b32  	%r11, %r29, 31;
	and.b32  	%r30, %r29, 224;
	add.s32 	%r31, %r30, -128;
	shr.u32 	%r32, %r31, 5;
	mul.wide.u32 	%rd21, %r32, 4;
	sub.s64 	%rd11, %rd1, %rd21;
	ld.local.u32 	%r48, [%rd11+24];
	ld.local.u32 	%r49, [%rd11+20];
	setp.eq.s32 	%p5, %r11, 0;
	@%p5 bra 	$L__BB1_9;
	shf.l.wrap.b32 	%r48, %r49, %r48, %r11;
	ld.local.u32 	%r33, [%rd11+16];
	shf.l.wrap.b32 	%r49, %r33, %r49, %r11;
$L__BB1_9:
	shr.u32 	%r34, %r48, 30;
	shf.l.wrap.b32 	%r35, %r49, %r48, 2;
	shl.b32 	%r36, %r49, 2;
	shr.u32 	%r37, %r35, 31;
	add.s32 	%r38, %r37, %r34;
	neg.s32 	%r39, %r38;
	setp.lt.s32 	%p6, %r7, 0;
	selp.b32 	%r50, %r39, %r38, %p6;
	xor.b32  	%r40, %r35, %r7;
	shr.s32 	%r41, %r35, 31;
	xor.b32  	%r42, %r41, %r35;
	xor.b32  	%r43, %r41, %r36;
	cvt.u64.u32 	%rd22, %r42;
	shl.b64 	%rd23, %rd22, 32;
	cvt.u64.u32 	%rd24, %r43;
	or.b64  	%rd25, %rd23, %rd24;
	cvt.rn.f64.s64 	%fd1, %rd25;
	mul.f64 	%fd2, %fd1, 0d3BF921FB54442D19;
	cvt.rn.f32.f64 	%f17, %fd2;
	neg.f32 	%f18, %f17;
	setp.lt.s32 	%p7, %r40, 0;
	selp.f32 	%f43, %f18, %f17, %p7;
$L__BB1_10:
	mul.f32 	%f20, %f43, %f43;
	fma.rn.f32 	%f21, %f20, 0f3C190000, 0f3B560000;
	fma.rn.f32 	%f22, %f21, %f20, 0f3CC70000;
	fma.rn.f32 	%f23, %f22, %f20, 0f3D5B0000;
	fma.rn.f32 	%f24, %f23, %f20, 0f3E089438;
	fma.rn.f32 	%f25, %f24, %f20, 0f3EAAAA88;
	mul.rn.f32 	%f26, %f20, %f43;
	fma.rn.f32 	%f27, %f25, %f26, %f43;
	abs.f32 	%f28, %f43;
	setp.eq.f32 	%p8, %f28, 0f3A00B43C;
	selp.f32 	%f29, %f43, %f27, %p8;
	and.b32  	%r45, %r50, 1;
	setp.eq.b32 	%p9, %r45, 1;
	neg.f32 	%f30, %f29;
	rcp.approx.ftz.f32 	%f31, %f30;
	selp.f32 	%f32, %f31, %f29, %p9;
	add.f32 	%f33, %f32, 0f3F800000;
	mul.f32 	%f34, %f3, 0f3F4C4F6C;
	mul.f32 	%f35, %f1, %f34;
	mul.f32 	%f36, %f32, %f32;
	mov.f32 	%f37, 0f3F800000;
	sub.f32 	%f38, %f37, %f36;
	fma.rn.f32 	%f39, %f35, %f38, %f33;
	mul.f32 	%f40, %f39, 0f3F000000;
	add.s64 	%rd27, %rd3, %rd16;
	ld.global.f32 	%f41, [%rd27];
	mul.f32 	%f42, %f41, %f40;
	add.s64 	%rd28, %rd4, %rd16;
	st.global.f32 	[%rd28], %f42;
	add.s32 	%r46, %r46, %r4;
	setp.lt.s32 	%p10, %r46, %r3;
	@%p10 bra 	$L__BB1_2;
$L__BB1_11:
	ret;

}


// ===== COMPILED SASS (sm_100) =====

	.target	sm_100

	.elftype	@"ET_EXEC"


//--------------------- .note.nv.tkinfo           --------------------------
	.section	.note.nv.tkinfo,"",@"SHT_NOTE"
	.sectionflags	@"SHF_NOTE_NV_TKINFO"
	.tkinfo
        /*0018*/ 	.word	0x00000002
        /*0030*/ 	.string	""
        /*0030*/ 	.string	"ptxas"
        /*0030*/ 	.string	"Cuda compilation tools, release 13.0, V13.0.88"
        /*0030*/ 	.string	"Build cuda_13.0.r13.0/compiler.36424714_0"
        /*0030*/ 	.string	"-arch sm_100 -m 64 "



//--------------------- .note.nv.cuinfo           --------------------------
	.section	.note.nv.cuinfo,"",@"SHT_NOTE"
	.sectionflags	@"SHF_NOTE_NV_CUINFO"
        /*0018*/ 	.short	0x0002
        /*001a*/ 	.short	0x0064
        /*001c*/ 	.short	0x0082
	.zero		2


//--------------------- .nv.info                  --------------------------
	.section	.nv.info,"",@"SHT_CUDA_INFO"
	.align	4


	//----- nvinfo : EIATTR_REGCOUNT
	.align		4
        /*0000*/ 	.byte	0x04, 0x2f
        /*0002*/ 	.short	(.L_2 - .L_1)
	.align		4
.L_1:
        /*0004*/ 	.word	index@(_Z7forwardPfS_ii)
        /*0008*/ 	.word	0x00000018


	//----- nvinfo : EIATTR_FRAME_SIZE
	.align		4
.L_2:
        /*000c*/ 	.byte	0x04, 0x11
        /*000e*/ 	.short	(.L_4 - .L_3)
	.align		4
.L_3:
        /*0010*/ 	.word	index@(_Z7forwardPfS_ii)
        /*0014*/ 	.word	0x00000000


	//----- nvinfo : EIATTR_REGCOUNT
	.align		4
.L_4:
        /*0018*/ 	.byte	0x04, 0x2f
        /*001a*/ 	.short	(.L_6 - .L_5)
	.align		4
.L_5:
        /*001c*/ 	.word	index@(_Z8backwardPfS_S_ii)
        /*0020*/ 	.word	0x00000015


	//----- nvinfo : EIATTR_FRAME_SIZE
	.align		4
.L_6:
        /*0024*/ 	.byte	0x04, 0x11
        /*0026*/ 	.short	(.L_8 - .L_7)
	.align		4
.L_7:
        /*0028*/ 	.word	index@(_Z8backwardPfS_S_ii)
        /*002c*/ 	.word	0x00000000


	//----- nvinfo : EIATTR_MIN_STACK_SIZE
	.align		4
.L_8:
        /*0030*/ 	.byte	0x04, 0x12
        /*0032*/ 	.short	(.L_10 - .L_9)
	.align		4
.L_9:
        /*0034*/ 	.word	index@(_Z8backwardPfS_S_ii)
        /*0038*/ 	.word	0x00000000


	//----- nvinfo : EIATTR_MIN_STACK_SIZE
	.align		4
.L_10:
        /*003c*/ 	.byte	0x04, 0x12
        /*003e*/ 	.short	(.L_12 - .L_11)
	.align		4
.L_11:
        /*0040*/ 	.word	index@(_Z7forwardPfS_ii)
        /*0044*/ 	.word	0x00000000
.L_12:


//--------------------- .nv.compat                --------------------------
	.section	.nv.compat,"",@"SHT_CUDA_COMPAT_INFO"
	.align	4
        /*0000*/ 	.byte	0x02, 0x09, 0x00, 0x00, 0x02, 0x02, 0x01, 0x00, 0x02, 0x05, 0x05, 0x00, 0x03, 0x07, 0x01, 0x01
        /*0010*/ 	.byte	0x02, 0x03, 0x00, 0x00, 0x02, 0x06, 0x01, 0x00, 0x04, 0x0b, 0x08, 0x00, 0x01, 0x00, 0x00, 0x00
        /*0020*/ 	.byte	0x00, 0x00, 0x00, 0x00


//--------------------- .nv.info._Z8backwardPfS_S_ii --------------------------
	.section	.nv.info._Z8backwardPfS_S_ii,"",@"SHT_CUDA_INFO"
	.sectionflags	@""
	.align	4


	//----- nvinfo : EIATTR_CUDA_API_VERSION
	.align		4
        /*0000*/ 	.byte	0x04, 0x37
        /*0002*/ 	.short	(.L_14 - .L_13)
.L_13:
        /*0004*/ 	.word	0x00000082


	//----- nvinfo : EIATTR_KPARAM_INFO
	.align		4
.L_14:
        /*0008*/ 	.byte	0x04, 0x17
        /*000a*/ 	.short	(.L_16 - .L_15)
.L_15:
        /*000c*/ 	.word	0x00000000
        /*0010*/ 	.short	0x0004
        /*0012*/ 	.short	0x001c
        /*0014*/ 	.byte	0x00, 0xf0, 0x11, 0x00


	//----- nvinfo : EIATTR_KPARAM_INFO
	.align		4
.L_16:
        /*0018*/ 	.byte	0x04, 0x17
        /*001a*/ 	.short	(.L_18 - .L_17)
.L_17:
        /*001c*/ 	.word	0x00000000
        /*0020*/ 	.short	0x0003
        /*0022*/ 	.short	0x0018
        /*0024*/ 	.byte	0x00, 0xf0, 0x11, 0x00


	//----- nvinfo : EIATTR_KPARAM_INFO
	.align		4
.L_18:
        /*0028*/ 	.byte	0x04, 0x17
        /*002a*/ 	.short	(.L_20 - .L_19)
.L_19:
        /*002c*/ 	.word	0x00000000
        /*0030*/ 	.short	0x0002
        /*0032*/ 	.short	0x0010
        /*0034*/ 	.byte	0x00, 0xf5, 0x21, 0x00


	//----- nvinfo : EIATTR_KPARAM_INFO
	.align		4
.L_20:
        /*0038*/ 	.byte	0x04, 0x17
        /*003a*/ 	.short	(.L_22 - .L_21)
.L_21:
        /*003c*/ 	.word	0x00000000
        /*0040*/ 	.short	0x0001
        /*0042*/ 	.short	0x0008
        /*0044*/ 	.byte	0x00, 0xf5, 0x21, 0x00


	//----- nvinfo : EIATTR_KPARAM_INFO
	.align		4
.L_22:
        /*0048*/ 	.byte	0x04, 0x17
        /*004a*/ 	.short	(.L_24 - .L_23)
.L_23:
        /*004c*/ 	.word	0x00000000
        /*0050*/ 	.short	0x0000
        /*0052*/ 	.short	0x0000
        /*0054*/ 	.byte	0x00, 0xf5, 0x21, 0x00


	//----- nvinfo : EIATTR_SPARSE_MMA_MASK
	.align		4
.L_24:
        /*0058*/ 	.byte	0x03, 0x50
        /*005a*/ 	.short	0x0000


	//----- nvinfo : EIATTR_MAXREG_COUNT
	.align		4
        /*005c*/ 	.byte	0x03, 0x1b
        /*005e*/ 	.short	0x00ff


	//----- nvinfo : EIATTR_MERCURY_ISA_VERSION
	.align		4
        /*0060*/ 	.byte	0x03, 0x5f
        /*0062*/ 	.short	0x0101


	//----- nvinfo : EIATTR_VRC_CTA_INIT_COUNT
	.align		4
        /*0064*/ 	.byte	0x02, 0x4a
	.zero		1
	.zero		1


	//----- nvinfo : EIATTR_EXIT_INSTR_OFFSETS
	.align		4
        /*0068*/ 	.byte	0x04, 0x1c
        /*006a*/ 	.short	(.L_26 - .L_25)


	//   ....[0]....
.L_25:
        /*006c*/ 	.word	0x00000080


	//   ....[1]....
        /*0070*/ 	.word	0x000009d0


	//----- nvinfo : EIATTR_CRS_STACK_SIZE
	.align		4
.L_26:
        /*0074*/ 	.byte	0x04, 0x1e
        /*0076*/ 	.short	(.L_28 - .L_27)
.L_27:
        /*0078*/ 	.word	0x00000000


	//----- nvinfo : EIATTR_CBANK_PARAM_SIZE
	.align		4
.L_28:
        /*007c*/ 	.byte	0x03, 0x19
        /*007e*/ 	.short	0x0020


	//----- nvinfo : EIATTR_PARAM_CBANK
	.align		4
        /*0080*/ 	.byte	0x04, 0x0a
        /*0082*/ 	.short	(.L_30 - .L_29)
	.align		4
.L_29:
        /*0084*/ 	.word	index@(.nv.constant0._Z8backwardPfS_S_ii)
        /*0088*/ 	.short	0x0380
        /*008a*/ 	.short	0x0020


	//----- nvinfo : EIATTR_SW_WAR
	.align		4
.L_30:
        /*008c*/ 	.byte	0x04, 0x36
        /*008e*/ 	.short	(.L_32 - .L_31)
.L_31:
        /*0090*/ 	.word	0x00000008
.L_32:


//--------------------- .nv.info._Z7forwardPfS_ii --------------------------
	.section	.nv.info._Z7forwardPfS_ii,"",@"SHT_CUDA_INFO"
	.sectionflags	@""
	.align	4


	//----- nvinfo : EIATTR_CUDA_API_VERSION
	.align		4
        /*0000*/ 	.byte	0x04, 0x37
        /*0002*/ 	.short	(.L_34 - .L_33)
.L_33:
        /*0004*/ 	.word	0x00000082


	//----- nvinfo : EIATTR_KPARAM_INFO
	.align		4
.L_34:
        /*0008*/ 	.byte	0x04, 0x17
        /*000a*/ 	.short	(.L_36 - .L_35)
.L_35:
        /*000c*/ 	.word	0x00000000
        /*0010*/ 	.short	0x0003
        /*0012*/ 	.short	0x0014
        /*0014*/ 	.byte	0x00, 0xf0, 0x11, 0x00


	//----- nvinfo : EIATTR_KPARAM_INFO
	.align		4
.L_36:
        /*0018*/ 	.byte	0x04, 0x17
        /*001a*/ 	.short	(.L_38 - .L_37)
.L_37:
        /*001c*/ 	.word	0x00000000
        /*0020*/ 	.short	0x0002
        /*0022*/ 	.short	0x0010
        /*0024*/ 	.byte	0x00, 0xf0, 0x11, 0x00


	//----- nvinfo : EIATTR_KPARAM_INFO
	.align		4
.L_38:
        /*0028*/ 	.byte	0x04, 0x17
        /*002a*/ 	.short	(.L_40 - .L_39)
.L_39:
        /*002c*/ 	.word	0x00000000
        /*0030*/ 	.short	0x0001
        /*0032*/ 	.short	0x0008
        /*0034*/ 	.byte	0x00, 0xf5, 0x21, 0x00


	//----- nvinfo : EIATTR_KPARAM_INFO
	.align		4
.L_40:
        /*0038*/ 	.byte	0x04, 0x17
        /*003a*/ 	.short	(.L_42 - .L_41)
.L_41:
        /*003c*/ 	.word	0x00000000
        /*0040*/ 	.short	0x0000
        /*0042*/ 	.short	0x0000
        /*0044*/ 	.byte	0x00, 0xf5, 0x21, 0x00


	//----- nvinfo : EIATTR_SPARSE_MMA_MASK
	.align		4
.L_42:
        /*0048*/ 	.byte	0x03, 0x50
        /*004a*/ 	.short	0x0000


	//----- nvinfo : EIATTR_MAXREG_COUNT
	.align		4
        /*004c*/ 	.byte	0x03, 0x1b
        /*004e*/ 	.short	0x00ff


	//----- nvinfo : EIATTR_MERCURY_ISA_VERSION
	.align		4
        /*0050*/ 	.byte	0x03, 0x5f
        /*0052*/ 	.short	0x0101


	//----- nvinfo : EIATTR_VRC_CTA_INIT_COUNT
	.align		4
        /*0054*/ 	.byte	0x02, 0x4a
	.zero		1
	.zero		1


	//----- nvinfo : EIATTR_EXIT_INSTR_OFFSETS
	.align		4
        /*0058*/ 	.byte	0x04, 0x1c
        /*005a*/ 	.short	(.L_44 - .L_43)


	//   ....[0]....
.L_43:
        /*005c*/ 	.word	0x000000a0


	//   ....[1]....
        /*0060*/ 	.word	0x00000510


	//   ....[2]....
        /*0064*/ 	.word	0x00000bf0


	//----- nvinfo : EIATTR_CRS_STACK_SIZE
	.align		4
.L_44:
        /*0068*/ 	.byte	0x04, 0x1e
        /*006a*/ 	.short	(.L_46 - .L_45)
.L_45:
        /*006c*/ 	.word	0x00000000


	//----- nvinfo : EIATTR_CBANK_PARAM_SIZE
	.align		4
.L_46:
        /*0070*/ 	.byte	0x03, 0x19
        /*0072*/ 	.short	0x0018


	//----- nvinfo : EIATTR_PARAM_CBANK
	.align		4
        /*0074*/ 	.byte	0x04, 0x0a
        /*0076*/ 	.short	(.L_48 - .L_47)
	.align		4
.L_47:
        /*0078*/ 	.word	index@(.nv.constant0._Z7forwardPfS_ii)
        /*007c*/ 	.short	0x0380
        /*007e*/ 	.short	0x0018


	//----- nvinfo : EIATTR_SW_WAR
	.align		4
.L_48:
        /*0080*/ 	.byte	0x04, 0x36
        /*0082*/ 	.short	(.L_50 - .L_49)
.L_49:
        /*0084*/ 	.word	0x00000008
.L_50:


//--------------------- .nv.callgraph             --------------------------
	.section	.nv.callgraph,"",@"SHT_CUDA_CALLGRAPH"
	.align	4
	.sectionentsize	8
	.align		4
        /*0000*/ 	.word	0x00000000
	.align		4
        /*0004*/ 	.word	0xffffffff
	.align		4
        /*0008*/ 	.word	0x00000000
	.align		4
        /*000c*/ 	.word	0xfffffffe
	.align		4
        /*0010*/ 	.word	0x00000000
	.align		4
        /*0014*/ 	.word	0xfffffffd
	.align		4
        /*0018*/ 	.word	0x00000000
	.align		4
        /*001c*/ 	.word	0xfffffffc


//--------------------- .nv.constant4             --------------------------
	.section	.nv.constant4,"a",@progbits
	.align	8
	.align		8
.nv.constant4:
        /*0000*/ 	.dword	__cudart_i2opi_f


//--------------------- .text._Z8backwardPfS_S_ii --------------------------
	.section	.text._Z8backwardPfS_S_ii,"ax",@progbits
	.align	128
        .global         _Z8backwardPfS_S_ii
        .type           _Z8backwardPfS_S_ii,@function
        .size           _Z8backwardPfS_S_ii,(.L_x_12 - _Z8backwardPfS_S_ii)
        .other          _Z8backwardPfS_S_ii,@"STO_CUDA_ENTRY STV_DEFAULT"
_Z8backwardPfS_S_ii:
.text._Z8backwardPfS_S_ii:
[----:B------:R-:W-:Y:S01]  /*0000*/  LDC R1, c[0x0][0x37c] ;  /* 0x0000df00ff017b82 */ /* 0x000fe20000000800 */
[----:B------:R-:W0:Y:S01]  /*0010*/  S2R R0, SR_TID.X ;  /* 0x0000000000007919 */ /* 0x000e220000002100 */
[----:B------:R-:W1:Y:S01]  /*0020*/  LDCU.64 UR4, c[0x0][0x398] ;  /* 0x00007300ff0477ac */ /* 0x000e620008000a00 */
[----:B------:R-:W0:Y:S01]  /*0030*/  S2R R3, SR_CTAID.X ;  /* 0x0000000000037919 */ /* 0x000e220000002500 */
[----:B------:R-:W0:Y:S01]  /*0040*/  LDCU UR7, c[0x0][0x360] ;  /* 0x00006c00ff0777ac */ /* 0x000e220008000800 */
[----:B-1----:R-:W-:Y:S01]  /*0050*/  UIMAD UR6, UR5, UR4, URZ ;  /* 0x00000004050672a4 */ /* 0x002fe2000f8e02ff */
[----:B0-----:R-:W-:-:S05]  /*0060*/  IMAD R0, R3, UR7, R0 ;  /* 0x0000000703007c24 */ /* 0x001fca000f8e0200 */
[----:B------:R-:W-:-:S13]  /*0070*/  ISETP.GE.AND P0, PT, R0, UR6, PT ;  /* 0x0000000600007c0c */ /* 0x000fda000bf06270 */
[----:B------:R-:W-:Y:S05]  /*0080*/  @P0 EXIT ;  /* 0x000000000000094d */ /* 0x000fea0003800000 */
[----:B------:R-:W0:Y:S01]  /*0090*/  LDCU UR4, c[0x0][0x370] ;  /* 0x00006e00ff0477ac */ /* 0x000e220008000800 */
[----:B------:R-:W1:Y:S01]  /*00a0*/  LDCU.64 UR8, c[0x0][0x358] ;  /* 0x00006b00ff0877ac */ /* 0x000e620008000a00 */
[----:B0-----:R-:W-:-:S12]  /*00b0*/  UIMAD UR7, UR7, UR4, URZ ;  /* 0x00000004070772a4 */ /* 0x001fd8000f8e02ff */
.L_x_5:
[----:B0-----:R-:W0:Y:S02]  /*00c0*/  LDC.64 R6, c[0x0][0x380] ;  /* 0x0000e000ff067b82 */ /* 0x001e240000000a00 */
[----:B0-----:R-:W-:-:S05]  /*00d0*/  IMAD.WIDE R6, R0, 0x4, R6 ;  /* 0x0000000400067825 */ /* 0x001fca00078e0206 */
[----:B-1----:R-:W2:Y:S01]  /*00e0*/  LDG.E R3, desc[UR8][R6.64] ;  /* 0x0000000806037981 */ /* 0x002ea2000c1e1900 */
[----:B------:R-:W-:Y:S01]  /*00f0*/  BSSY.RECONVERGENT B0, `(.L_x_0) ;  /* 0x000006f000007945 */ /* 0x000fe20003800200 */
[----:B--2---:R-:W-:-:S04]  /*0100*/  FMUL R4, R3, R3 ;  /* 0x0000000303047220 */ /* 0x004fc80000400000 */
[----:B------:R-:W-:-:S04]  /*0110*/  FMUL R4, R3, R4 ;  /* 0x0000000403047220 */ /* 0x000fc80000400000 */
[----:B------:R-:W-:-:S04]  /*0120*/  FFMA R4, R4, 0.044714998453855514526, R3 ;  /* 0x3d37271304047823 */ /* 0x000fc80000000003 */
[----:B------:R-:W-:Y:S01]  /*0130*/  FMUL R5, R4, 0.79808688163757324219 ;  /* 0x3f4c4f6c04057820 */ /* 0x000fe20000400000 */
[----:B------:R-:W-:-:S03]  /*0140*/  FMUL R4, R3, 0.13414499163627624512 ;  /* 0x3e095d4e03047820 */ /* 0x000fc60000400000 */
[C---:B------:R-:W-:Y:S01]  /*0150*/  FMUL R8, R5.reuse, 0.63661974668502807617 ;  /* 0x3f22f98305087820 */ /* 0x040fe20000400000 */
[----:B------:R-:W-:Y:S01]  /*0160*/  FSETP.GE.AND P0, PT, |R5|, 105615, PT ;  /* 0x47ce47800500780b */ /* 0x000fe20003f06200 */
[----:B------:R-:W-:Y:S02]  /*0170*/  FFMA R4, R3, R4, 1 ;  /* 0x3f80000003047423 */ /* 0x000fe40000000004 */
[----:B------:R-:W0:Y:S02]  /*0180*/  F2I.NTZ R11, R8 ;  /* 0x00000008000b7305 */ /* 0x000e240000203100 */
[----:B0-----:R-:W-:-:S05]  /*0190*/  I2FP.F32.S32 R10, R11 ;  /* 0x0000000b000a7245 */ /* 0x001fca0000201400 */
[----:B------:R-:W-:-:S04]  /*01a0*/  FFMA R9, R10, -1.5707962512969970703, R5 ;  /* 0xbfc90fda0a097823 */ /* 0x000fc80000000005 */
[----:B------:R-:W-:-:S04]  /*01b0*/  FFMA R9, R10, -7.5497894158615963534e-08, R9 ;  /* 0xb3a221680a097823 */ /* 0x000fc80000000009 */
[----:B------:R-:W-:Y:S01]  /*01c0*/  FFMA R9, R10, -5.3903029534742383927e-15, R9 ;  /* 0xa7c234c50a097823 */ /* 0x000fe20000000009 */
[----:B------:R-:W-:Y:S06]  /*01d0*/  @!P0 BRA `(.L_x_1) ;  /* 0x0000000400808947 */ /* 0x000fec0003800000 */
[----:B------:R-:W-:-:S13]  /*01e0*/  FSETP.NEU.AND P0, PT, |R5|, +INF , PT ;  /* 0x7f8000000500780b */ /* 0x000fda0003f0d200 */
[----:B------:R-:W-:Y:S01]  /*01f0*/  @!P0 FMUL R9, RZ, R5 ;  /* 0x00000005ff098220 */ /* 0x000fe20000400000 */
[----:B------:R-:W-:Y:S01]  /*0200*/  @!P0 IMAD.MOV.U32 R11, RZ, RZ, RZ ;  /* 0x000000ffff0b8224 */ /* 0x000fe200078e00ff */
[----:B------:R-:W-:Y:S06]  /*0210*/  @!P0 BRA `(.L_x_1) ;  /* 0x0000000400708947 */ /* 0x000fec0003800000 */
[----:B------:R-:W-:Y:S02]  /*0220*/  IMAD.SHL.U32 R7, R5, 0x100, RZ ;  /* 0x0000010005077824 */ /* 0x000fe400078e00ff */
[----:B------:R-:W-:Y:S02]  /*0230*/  HFMA2 R6, -RZ, RZ, 0, 0 ;  /* 0x00000000ff067431 */ /* 0x000fe400000001ff */
[----:B------:R-:W-:Y:S01]  /*0240*/  IMAD.MOV.U32 R18, RZ, RZ, RZ ;  /* 0x000000ffff127224 */ /* 0x000fe200078e00ff */
[----:B------:R-:W0:Y:S01]  /*0250*/  LDCU.64 UR10, c[0x4][URZ] ;  /* 0x01000000ff0a77ac */ /* 0x000e220008000a00 */
[----:B------:R-:W-:Y:S01]  /*0260*/  LOP3.LUT R17, R7, 0x80000000, RZ, 0xfc, !PT ;  /* 0x8000000007117812 */ /* 0x000fe200078efcff */
[----:B------:R-:W-:Y:S01]  /*0270*/  UMOV UR5, URZ ;  /* 0x000000ff00057c82 */ /* 0x000fe20008000000 */
[----:B------:R-:W-:-:S05]  /*0280*/  UMOV UR4, URZ ;  /* 0x000000ff00047c82 */ /* 0x000fca0008000000 */
.L_x_2:
[----:B0-----:R-:W-:Y:S01]  /*0290*/  IMAD.U32 R10, RZ, RZ, UR10 ;  /* 0x0000000aff0a7e24 */ /* 0x001fe2000f8e00ff */
[----:B------:R-:W-:-:S05]  /*02a0*/  MOV R11, UR11 ;  /* 0x0000000b000b7c02 */ /* 0x000fca0008000f00 */
[----:B------:R-:W2:Y:S01]  /*02b0*/  LDG.E.CONSTANT R8, desc[UR8][R10.64] ;  /* 0x000000080a087981 */ /* 0x000ea2000c1e9900 */
[----:B------:R-:W-:Y:S01]  /*02c0*/  UIADD3 UR4, UPT, UPT, UR4, 0x1, URZ ;  /* 0x0000000104047890 */ /* 0x000fe2000fffe0ff */
[C---:B------:R-:W-:Y:S01]  /*02d0*/  ISETP.EQ.AND P0, PT, R18.reuse, RZ, PT ;  /* 0x000000ff1200720c */ /* 0x040fe20003f02270 */
[----:B------:R-:W-:Y:S01]  /*02e0*/  UIADD3 UR10, UP1, UPT, UR10, 0x4, URZ ;  /* 0x000000040a0a7890 */ /* 0x000fe2000ff3e0ff */
[C---:B------:R-:W-:Y:S01]  /*02f0*/  ISETP.EQ.AND P1, PT, R18.reuse, 0x4, PT ;  /* 0x000000041200780c */ /* 0x040fe20003f22270 */
[----:B------:R-:W-:Y:S01]  /*0300*/  UISETP.NE.AND UP0, UPT, UR4, 0x6, UPT ;  /* 0x000000060400788c */ /* 0x000fe2000bf05270 */
[C---:B------:R-:W-:Y:S01]  /*0310*/  ISETP.EQ.AND P2, PT, R18.reuse, 0x8, PT ;  /* 0x000000081200780c */ /* 0x040fe20003f42270 */
[----:B------:R-:W-:Y:S01]  /*0320*/  UIADD3.X UR11, UPT, UPT, URZ, UR11, URZ, UP1, !UPT ;  /* 0x0000000bff0b7290 */ /* 0x000fe20008ffe4ff */
[C---:B------:R-:W-:Y:S02]  /*0330*/  ISETP.EQ.AND P3, PT, R18.reuse, 0xc, PT ;  /* 0x0000000c1200780c */ /* 0x040fe40003f62270 */
[----:B------:R-:W-:-:S02]  /*0340*/  ISETP.EQ.AND P4, PT, R18, 0x10, PT ;  /* 0x000000101200780c */ /* 0x000fc40003f82270 */
[C---:B------:R-:W-:Y:S01]  /*0350*/  ISETP.EQ.AND P5, PT, R18.reuse, 0x14, PT ;  /* 0x000000141200780c */ /* 0x040fe20003fa2270 */
[----:B------:R-:W-:Y:S02]  /*0360*/  VIADD R18, R18, 0x4 ;  /* 0x0000000412127836 */ /* 0x000fe40000000000 */
[----:B--2---:R-:W-:-:S03]  /*0370*/  IMAD.WIDE.U32 R8, R8, R17, RZ ;  /* 0x0000001108087225 */ /* 0x004fc600078e00ff */
[----:B------:R-:W-:-:S04]  /*0380*/  IADD3 R7, P6, PT, R8, R6, RZ ;  /* 0x0000000608077210 */ /* 0x000fc80007fde0ff */
[----:B------:R-:W-:Y:S01]  /*0390*/  IADD3.X R6, PT, PT, R9, UR5, RZ, P6, !PT ;  /* 0x0000000509067c10 */ /* 0x000fe2000b7fe4ff */
[--C-:B------:R-:W-:Y:S01]  /*03a0*/  @P0 IMAD.MOV.U32 R2, RZ, RZ, R7.reuse ;  /* 0x000000ffff020224 */ /* 0x100fe200078e0007 */
[-C--:B------:R-:W-:Y:S01]  /*03b0*/  @P2 MOV R14, R7.reuse ;  /* 0x00000007000e2202 */ /* 0x080fe20000000f00 */
[--C-:B------:R-:W-:Y:S01]  /*03c0*/  @P1 IMAD.MOV.U32 R13, RZ, RZ, R7.reuse ;  /* 0x000000ffff0d1224 */ /* 0x100fe200078e0007 */
[----:B------:R-:W-:Y:S01]  /*03d0*/  @P5 MOV R12, R7 ;  /* 0x00000007000c5202 */ /* 0x000fe20000000f00 */
[--C-:B------:R-:W-:Y:S02]  /*03e0*/  @P3 IMAD.MOV.U32 R15, RZ, RZ, R7.reuse ;  /* 0x000000ffff0f3224 */ /* 0x100fe400078e0007 */
[----:B------:R-:W-:Y:S01]  /*03f0*/  @P4 IMAD.MOV.U32 R16, RZ, RZ, R7 ;  /* 0x000000ffff104224 */ /* 0x000fe200078e0007 */
[----:B------:R-:W-:Y:S06]  /*0400*/  BRA.U UP0, `(.L_x_2) ;  /* 0xfffffffd00a07547 */ /* 0x000fec000b83ffff */
[----:B------:R-:W-:Y:S01]  /*0410*/  SHF.R.U32.HI R7, RZ, 0x17, R5 ;  /* 0x00000017ff077819 */ /* 0x000fe20000011605 */
[----:B------:R-:W-:Y:S03]  /*0420*/  BSSY.RECONVERGENT B1, `(.L_x_3) ;  /* 0x0000029000017945 */ /* 0x000fe60003800200 */
[C---:B------:R-:W-:Y:S02]  /*0430*/  LOP3.LUT R8, R7.reuse, 0xe0, RZ, 0xc0, !PT ;  /* 0x000000e007087812 */ /* 0x040fe400078ec0ff */
[----:B------:R-:W-:-:S03]  /*0440*/  LOP3.LUT P6, RZ, R7, 0x1f, RZ, 0xc0, !PT ;  /* 0x0000001f07ff7812 */ /* 0x000fc600078cc0ff */
[----:B------:R-:W-:-:S05]  /*0450*/  VIADD R8, R8, 0xffffff80 ;  /* 0xffffff8008087836 */ /* 0x000fca0000000000 */
[----:B------:R-:W-:-:S04]  /*0460*/  SHF.R.U32.HI R8, RZ, 0x5, R8 ;  /* 0x00000005ff087819 */ /* 0x000fc80000011608 */
[----:B------:R-:W-:-:S04]  /*0470*/  LEA R11, -R8, RZ, 0x2 ;  /* 0x000000ff080b7211 */ /* 0x000fc800078e11ff */
[C---:B------:R-:W-:Y:S02]  /*0480*/  ISETP.EQ.AND P3, PT, R11.reuse, -0x18, PT ;  /* 0xffffffe80b00780c */ /* 0x040fe40003f62270 */
[C---:B------:R-:W-:Y:S02]  /*0490*/  ISETP.EQ.AND P4, PT, R11.reuse, -0x14, PT ;  /* 0xffffffec0b00780c */ /* 0x040fe40003f82270 */
[C---:B------:R-:W-:Y:S02]  /*04a0*/  ISETP.EQ.AND P2, PT, R11.reuse, -0x10, PT ;  /* 0xfffffff00b00780c */ /* 0x040fe40003f42270 */
[C---:B------:R-:W-:Y:S02]  /*04b0*/  ISETP.EQ.AND P1, PT, R11.reuse, -0xc, PT ;  /* 0xfffffff40b00780c */ /* 0x040fe40003f22270 */
[C---:B------:R-:W-:Y:S02]  /*04c0*/  ISETP.EQ.AND P0, PT, R11.reuse, -0x8, PT ;  /* 0xfffffff80b00780c */ /* 0x040fe40003f02270 */
[----:B------:R-:W-:-:S03]  /*04d0*/  ISETP.EQ.AND P5, PT, R11, RZ, PT ;  /* 0x000000ff0b00720c */ /* 0x000fc60003fa2270 */
[--C-:B------:R-:W-:Y:S01]  /*04e0*/  @P3 IMAD.MOV.U32 R8, RZ, RZ, R2.reuse ;  /* 0x000000ffff083224 */ /* 0x100fe200078e0002 */
[C---:B------:R-:W-:Y:S01]  /*04f0*/  ISETP.EQ.AND P3, PT, R11.reuse, -0x4, PT ;  /* 0xfffffffc0b00780c */ /* 0x040fe20003f62270 */
[----:B------:R-:W-:Y:S01]  /*0500*/  @P4 IMAD.MOV.U32 R9, RZ, RZ, R2 ;  /* 0x000000ffff094224 */ /* 0x000fe200078e0002 */
[----:B------:R-:W-:Y:S01]  /*0510*/  @P4 MOV R8, R13 ;  /* 0x0000000d00084202 */ /* 0x000fe20000000f00 */
[----:B------:R-:W-:Y:S01]  /*0520*/  @P2 IMAD.MOV.U32 R8, RZ, RZ, R14 ;  /* 0x000000ffff082224 */ /* 0x000fe200078e000e */
[----:B------:R-:W-:Y:S01]  /*0530*/  ISETP.EQ.AND P4, PT, R11, 0x4, PT ;  /* 0x000000040b00780c */ /* 0x000fe20003f82270 */
[----:B------:R-:W-:Y:S02]  /*0540*/  @P1 IMAD.MOV.U32 R8, RZ, RZ, R15 ;  /* 0x000000ffff081224 */ /* 0x000fe400078e000f */
[----:B------:R-:W-:Y:S01]  /*0550*/  @P0 MOV R8, R16 ;  /* 0x0000001000080202 */ /* 0x000fe20000000f00 */
[----:B------:R-:W-:Y:S01]  /*0560*/  @P2 IMAD.MOV.U32 R9, RZ, RZ, R13 ;  /* 0x000000ffff092224 */ /* 0x000fe200078e000d */
[----:B------:R-:W-:Y:S01]  /*0570*/  @P1 MOV R9, R14 ;  /* 0x0000000e00091202 */ /* 0x000fe20000000f00 */
[----:B------:R-:W-:-:S03]  /*0580*/  @P0 IMAD.MOV.U32 R9, RZ, RZ, R15 ;  /* 0x000000ffff090224 */ /* 0x000fc600078e000f */
[----:B------:R-:W-:Y:S02]  /*0590*/  @P3 IMAD.MOV.U32 R8, RZ, RZ, R12 ;  /* 0x000000ffff083224 */ /* 0x000fe400078e000c */
[----:B------:R-:W-:Y:S02]  /*05a0*/  @P5 IMAD.MOV.U32 R8, RZ, RZ, R6 ;  /* 0x000000ffff085224 */ /* 0x000fe400078e0006 */
[----:B------:R-:W-:Y:S01]  /*05b0*/  @P3 IMAD.MOV.U32 R9, RZ, RZ, R16 ;  /* 0x000000ffff093224 */ /* 0x000fe200078e0010 */
[----:B------:R-:W-:Y:S01]  /*05c0*/  @P5 MOV R9, R12 ;  /* 0x0000000c00095202 */ /* 0x000fe20000000f00 */
[----:B------:R-:W-:Y:S01]  /*05d0*/  IMAD.MOV.U32 R10, RZ, RZ, R8 ;  /* 0x000000ffff0a7224 */ /* 0x000fe200078e0008 */
[----:B------:R-:W-:Y:S01]  /*05e0*/  @P4 MOV R9, R6 ;  /* 0x0000000600094202 */ /* 0x000fe20000000f00 */
[----:B------:R-:W-:Y:S06]  /*05f0*/  @!P6 BRA `(.L_x_4) ;  /* 0x00000000002ce947 */ /* 0x000fec0003800000 */
[----:B------:R-:W-:Y:S01]  /*0600*/  @P2 MOV R8, R2 ;  /* 0x0000000200082202 */ /* 0x000fe20000000f00 */
[----:B------:R-:W-:Y:S01]  /*0610*/  @P1 IMAD.MOV.U32 R8, RZ, RZ, R13 ;  /* 0x000000ffff081224 */ /* 0x000fe200078e000d */
[----:B------:R-:W-:Y:S01]  /*0620*/  @P0 MOV R8, R14 ;  /* 0x0000000e00080202 */ /* 0x000fe20000000f00 */
[----:B------:R-:W-:Y:S01]  /*0630*/  @P3 IMAD.MOV.U32 R8, RZ, RZ, R15 ;  /* 0x000000ffff083224 */ /* 0x000fe200078e000f */
[----:B------:R-:W-:Y:S02]  /*0640*/  ISETP.EQ.AND P0, PT, R11, 0x8, PT ;  /* 0x000000080b00780c */ /* 0x000fe40003f02270 */
[----:B------:R-:W-:Y:S01]  /*0650*/  @P5 MOV R8, R16 ;  /* 0x0000001000085202 */ /* 0x000fe20000000f00 */
[----:B------:R-:W-:Y:S01]  /*0660*/  @P4 IMAD.MOV.U32 R8, RZ, RZ, R12 ;  /* 0x000000ffff084224 */ /* 0x000fe200078e000c */
[----:B------:R-:W-:-:S04]  /*0670*/  LOP3.LUT R7, R7, 0x1f, RZ, 0xc0, !PT ;  /* 0x0000001f07077812 */ /* 0x000fc800078ec0ff */
[----:B------:R-:W-:-:S05]  /*0680*/  SHF.L.W.U32.HI R10, R9, R7, R10 ;  /* 0x00000007090a7219 */ /* 0x000fca0000010e0a */
[----:B------:R-:W-:-:S04]  /*0690*/  @P0 MOV R8, R6 ;  /* 0x0000000600080202 */ /* 0x000fc80000000f00 */
[----:B------:R-:W-:-:S07]  /*06a0*/  SHF.L.W.U32.HI R9, R8, R7, R9 ;  /* 0x0000000708097219 */ /* 0x000fce0000010e09 */
.L_x_4:
[----:B------:R-:W-:Y:S05]  /*06b0*/  BSYNC.RECONVERGENT B1 ;  /* 0x0000000000017941 */ /* 0x000fea0003800200 */
.L_x_3:
[C---:B------:R-:W-:Y:S01]  /*06c0*/  SHF.L.W.U32.HI R11, R9.reuse, 0x2, R10 ;  /* 0x00000002090b7819 */ /* 0x040fe20000010e0a */
[----:B------:R-:W-:Y:S01]  /*06d0*/  IMAD.SHL.U32 R9, R9, 0x4, RZ ;  /* 0x0000000409097824 */ /* 0x000fe200078e00ff */
[----:B------:R-:W-:Y:S01]  /*06e0*/  UMOV UR4, 0x54442d19 ;  /* 0x54442d1900047882 */ /* 0x000fe20000000000 */
[----:B------:R-:W-:Y:S01]  /*06f0*/  UMOV UR5, 0x3bf921fb ;  /* 0x3bf921fb00057882 */ /* 0x000fe20000000000 */
[----:B------:R-:W-:Y:S02]  /*0700*/  SHF.R.S32.HI R6, RZ, 0x1f, R11 ;  /* 0x0000001fff067819 */ /* 0x000fe4000001140b */
[----:B------:R-:W-:Y:S02]  /*0710*/  ISETP.GE.AND P0, PT, R5, RZ, PT ;  /* 0x000000ff0500720c */ /* 0x000fe40003f06270 */
[C---:B------:R-:W-:Y:S02]  /*0720*/  LOP3.LUT R8, R6.reuse, R9, RZ, 0x3c, !PT ;  /* 0x0000000906087212 */ /* 0x040fe400078e3cff */
[----:B------:R-:W-:-:S02]  /*0730*/  LOP3.LUT R9, R6, R11, RZ, 0x3c, !PT ;  /* 0x0000000b06097212 */ /* 0x000fc400078e3cff */
[----:B------:R-:W-:Y:S02]  /*0740*/  SHF.R.U32.HI R10, RZ, 0x1e, R10 ;  /* 0x0000001eff0a7819 */ /* 0x000fe4000001160a */
[----:B------:R-:W0:Y:S01]  /*0750*/  I2F.F64.S64 R6, R8 ;  /* 0x0000000800067312 */ /* 0x000e220000301c00 */
[C---:B------:R-:W-:Y:S02]  /*0760*/  LOP3.LUT R5, R11.reuse, R5, RZ, 0x3c, !PT ;  /* 0x000000050b057212 */ /* 0x040fe400078e3cff */
[----:B------:R-:W-:Y:S02]  /*0770*/  LEA.HI R11, R11, R10, RZ, 0x1 ;  /* 0x0000000a0b0b7211 */ /* 0x000fe400078f08ff */
[----:B------:R-:W-:Y:S02]  /*0780*/  ISETP.GE.AND P1, PT, R5, RZ, PT ;  /* 0x000000ff0500720c */ /* 0x000fe40003f26270 */
[----:B------:R-:W-:-:S05]  /*0790*/  IADD3 R5, PT, PT, -R11, RZ, RZ ;  /* 0x000000ff0b057210 */ /* 0x000fca0007ffe1ff */
[----:B------:R-:W-:Y:S01]  /*07a0*/  @!P0 IMAD.MOV.U32 R11, RZ, RZ, R5 ;  /* 0x000000ffff0b8224 */ /* 0x000fe200078e0005 */
[----:B0-----:R-:W-:-:S10]  /*07b0*/  DMUL R6, R6, UR4 ;  /* 0x0000000406067c28 */ /* 0x001fd40008000000 */
[----:B------:R-:W0:Y:S02]  /*07c0*/  F2F.F32.F64 R6, R6 ;  /* 0x0000000600067310 */ /* 0x000e240000301000 */
[----:B0-----:R-:W-:-:S07]  /*07d0*/  FSEL R9, -R6, R6, !P1 ;  /* 0x0000000606097208 */ /* 0x001fce0004800100 */
.L_x_1:
[----:B------:R-:W-:Y:S05]  /*07e0*/  BSYNC.RECONVERGENT B0 ;  /* 0x0000000000007941 */ /* 0x000fea0003800200 */
.L_x_0:
[----:B------:R-:W0:Y:S02]  /*07f0*/  LDC.64 R6, c[0x0][0x388] ;  /* 0x0000e200ff067b82 */ /* 0x000e240000000a00 */
[----:B0-----:R-:W-:-:S05]  /*0800*/  IMAD.WIDE R6, R0, 0x4, R6 ;  /* 0x0000000400067825 */ /* 0x001fca00078e0206 */
[----:B------:R0:W2:Y:S01]  /*0810*/  LDG.E R5, desc[UR8][R6.64] ;  /* 0x0000000806057981 */ /* 0x0000a2000c1e1900 */
[----:B------:R-:W-:Y:S01]  /*0820*/  MOV R10, R9 ;  /* 0x00000009000a7202 */ /* 0x000fe20000000f00 */
[----:B------:R-:W-:Y:S01]  /*0830*/  IMAD.MOV.U32 R9, RZ, RZ, 0x3c190000 ;  /* 0x3c190000ff097424 */ /* 0x000fe200078e00ff */
[----:B------:R-:W-:Y:S01]  /*0840*/  LOP3.LUT R11, R11, 0x1, RZ, 0xc0, !PT ;  /* 0x000000010b0b7812 */ /* 0x000fe200078ec0ff */
[----:B------:R-:W-:Y:S01]  /*0850*/  FMUL R4, R4, 0.79808688163757324219 ;  /* 0x3f4c4f6c04047820 */ /* 0x000fe20000400000 */
[C---:B------:R-:W-:Y:S01]  /*0860*/  FSETP.NEU.AND P0, PT, |R10|.reuse, 0.00049096695147454738617, PT ;  /* 0x3a00b43c0a00780b */ /* 0x040fe20003f0d200 */
[----:B------:R-:W-:Y:S01]  /*0870*/  FMUL R8, R10, R10 ;  /* 0x0000000a0a087220 */ /* 0x000fe20000400000 */
[----:B------:R-:W-:Y:S01]  /*0880*/  ISETP.NE.U32.AND P1, PT, R11, 0x1, PT ;  /* 0x000000010b00780c */ /* 0x000fe20003f25070 */
[----:B------:R-:W-:Y:S02]  /*0890*/  FMUL R4, R3, R4 ;  /* 0x0000000403047220 */ /* 0x000fe40000400000 */
[C---:B------:R-:W-:Y:S01]  /*08a0*/  FFMA R9, R8.reuse, R9, 0.003265380859375 ;  /* 0x3b56000008097423 */ /* 0x040fe20000000009 */
[----:B0-----:R-:W0:Y:S03]  /*08b0*/  LDC.64 R6, c[0x0][0x390] ;  /* 0x0000e400ff067b82 */ /* 0x001e260000000a00 */
[----:B------:R-:W-:-:S04]  /*08c0*/  FFMA R9, R8, R9, 0.0242919921875 ;  /* 0x3cc7000008097423 */ /* 0x000fc80000000009 */
[----:B------:R-:W-:-:S04]  /*08d0*/  FFMA R9, R8, R9, 0.053466796875 ;  /* 0x3d5b000008097423 */ /* 0x000fc80000000009 */
[----:B------:R-:W-:-:S04]  /*08e0*/  FFMA R9, R8, R9, 0.13337790966033935547 ;  /* 0x3e08943808097423 */ /* 0x000fc80000000009 */
[C---:B------:R-:W-:Y:S01]  /*08f0*/  FFMA R9, R8.reuse, R9, 0.33333230018615722656 ;  /* 0x3eaaaa8808097423 */ /* 0x040fe20000000009 */
[----:B------:R-:W-:-:S04]  /*0900*/  FMUL R8, R8, R10 ;  /* 0x0000000a08087220 */ /* 0x000fc80000400000 */
[----:B------:R-:W-:Y:S01]  /*0910*/  @P0 FFMA R10, R9, R8, R10 ;  /* 0x00000008090a0223 */ /* 0x000fe2000000000a */
[C---:B0-----:R-:W-:Y:S01]  /*0920*/  IMAD.WIDE R6, R0.reuse, 0x4, R6 ;  /* 0x0000000400067825 */ /* 0x041fe200078e0206 */
[----:B------:R-:W-:-:S04]  /*0930*/  IADD3 R0, PT, PT, R0, UR7, RZ ;  /* 0x0000000700007c10 */ /* 0x000fc8000fffe0ff */
[----:B------:R-:W0:Y:S01]  /*0940*/  @!P1 MUFU.RCP R10, -R10 ;  /* 0x8000000a000a9308 */ /* 0x000e220000001000 */
[----:B------:R-:W-:Y:S01]  /*0950*/  ISETP.GE.AND P0, PT, R0, UR6, PT ;  /* 0x0000000600007c0c */ /* 0x000fe2000bf06270 */
[C---:B0-----:R-:W-:Y:S01]  /*0960*/  FADD R3, R10.reuse, 1 ;  /* 0x3f8000000a037421 */ /* 0x041fe20000000000 */
[----:B------:R-:W-:-:S04]  /*0970*/  FFMA R8, -R10, R10, 1 ;  /* 0x3f8000000a087423 */ /* 0x000fc8000000010a */
[----:B------:R-:W-:-:S04]  /*0980*/  FFMA R3, R4, R8, R3 ;  /* 0x0000000804037223 */ /* 0x000fc80000000003 */
[----:B------:R-:W-:-:S04]  /*0990*/  FMUL R4, R3, 0.5 ;  /* 0x3f00000003047820 */ /* 0x000fc80000400000 */
[----:B--2---:R-:W-:-:S05]  /*09a0*/  FMUL R5, R4, R5 ;  /* 0x0000000504057220 */ /* 0x004fca0000400000 */
[----:B------:R0:W-:Y:S01]  /*09b0*/  STG.E desc[UR8][R6.64], R5 ;  /* 0x0000000506007986 */ /* 0x0001e2000c101908 */
[----:B------:R-:W-:Y:S05]  /*09c0*/  @!P0 BRA `(.L_x_5) ;  /* 0xfffffff400bc8947 */ /* 0x000fea000383ffff */
[----:B------:R-:W-:Y:S05]  /*09d0*/  EXIT ;  /* 0x000000000000794d */ /* 0x000fea0003800000 */
.L_x_6:
[----:B------:R-:W-:-:S00]  /*09e0*/  BRA `(.L_x_6) ;  /* 0xfffffffc00fc7947 */ /* 0x000fc0000383ffff */
[----:B------:R-:W-:-:S00]  /*09f0*/  NOP ;  /* 0x0000000000007918 */ /* 0x000fc00000000000 */
        /* <DEDUP_REMOVED lines=8> */
.L_x_12:


//--------------------- .text._Z7forwardPfS_ii    --------------------------
	.section	.text._Z7forwardPfS_ii,"ax",@progbits
	.align	128
        .global         _Z7forwardPfS_ii
        .type           _Z7forwardPfS_ii,@function
        .size           _Z7forwardPfS_ii,(.L_x_13 - _Z7forwardPfS_ii)
        .other          _Z7forwardPfS_ii,@"STO_CUDA_ENTRY STV_DEFAULT"
_Z7forwardPfS_ii:
.text._Z7forwardPfS_ii:
[----:B------:R-:W-:Y:S01]  /*0000*/  LDC R1, c[0x0][0x37c] ;  /* 0x0000df00ff017b82 */ /* 0x000fe20000000800 */
[----:B------:R-:W0:Y:S01]  /*0010*/  S2R R7, SR_TID.X ;  /* 0x0000000000077919 */ /* 0x000e220000002100 */
[----:B------:R-:W1:Y:S01]  /*0020*/  LDCU.64 UR4, c[0x0][0x390] ;  /* 0x00007200ff0477ac */ /* 0x000e620008000a00 */
[----:B------:R-:W0:Y:S01]  /*0030*/  S2R R0, SR_CTAID.X ;  /* 0x0000000000007919 */ /* 0x000e220000002500 */
[----:B------:R-:W2:Y:S04]  /*0040*/  LDCU UR6, c[0x0][0x360] ;  /* 0x00006c00ff0677ac */ /* 0x000ea80008000800 */
[----:B------:R-:W2:Y:S01]  /*0050*/  LDC R6, c[0x0][0x370] ;  /* 0x0000dc00ff067b82 */ /* 0x000ea20000000800 */
[----:B-1----:R-:W-:Y:S01]  /*0060*/  UIMAD UR4, UR5, UR4, URZ ;  /* 0x00000004050472a4 */ /* 0x002fe2000f8e02ff */
[----:B--2---:R-:W-:-:S02]  /*0070*/  IMAD R6, R6, UR6, RZ ;  /* 0x0000000606067c24 */ /* 0x004fc4000f8e02ff */
[----:B0-----:R-:W-:-:S05]  /*0080*/  IMAD R7, R0, UR6, R7 ;  /* 0x0000000600077c24 */ /* 0x001fca000f8e0207 */
[----:B------:R-:W-:-:S13]  /*0090*/  ISETP.GE.AND P0, PT, R7, UR4, PT ;  /* 0x0000000407007c0c */ /* 0x000fda000bf06270 */
[----:B------:R-:W-:Y:S05]  /*00a0*/  @P0 EXIT ;  /* 0x000000000000094d */ /* 0x000fea0003800000 */
[----:B------:R-:W0:Y:S01]  /*00b0*/  I2F.U32.RP R4, R6 ;  /* 0x0000000600047306 */ /* 0x000e220000209000 */
[----:B------:R-:W-:Y:S01]  /*00c0*/  IADD3 R0, PT, PT, R6, R7, RZ ;  /* 0x0000000706007210 */ /* 0x000fe20007ffe0ff */
[----:B------:R-:W1:Y:S01]  /*00d0*/  LDCU.64 UR6, c[0x0][0x358] ;  /* 0x00006b00ff0677ac */ /* 0x000e620008000a00 */
[----:B------:R-:W-:Y:S01]  /*00e0*/  IADD3 R9, PT, PT, RZ, -R6, RZ ;  /* 0x80000006ff097210 */ /* 0x000fe20007ffe0ff */
[----:B------:R-:W-:Y:S01]  /*00f0*/  BSSY.RECONVERGENT B0, `(.L_x_7) ;  /* 0x0000041000007945 */ /* 0x000fe20003800200 */
[C---:B------:R-:W-:Y:S02]  /*0100*/  ISETP.GE.AND P0, PT, R0.reuse, UR4, PT ;  /* 0x0000000400007c0c */ /* 0x040fe4000bf06270 */
[----:B------:R-:W-:Y:S02]  /*0110*/  VIMNMX R5, PT, PT, R0, UR4, !PT ;  /* 0x0000000400057c48 */ /* 0x000fe4000ffe0100 */
[----:B------:R-:W-:Y:S02]  /*0120*/  SEL R8, RZ, 0x1, P0 ;  /* 0x00000001ff087807 */ /* 0x000fe40000000000 */
[----:B------:R-:W-:-:S02]  /*0130*/  ISETP.NE.U32.AND P2, PT, R6, RZ, PT ;  /* 0x000000ff0600720c */ /* 0x000fc40003f45070 */
[----:B------:R-:W-:Y:S01]  /*0140*/  IADD3 R5, PT, PT, R5, -R0, -R8 ;  /* 0x8000000005057210 */ /* 0x000fe20007ffe808 */
[----:B0-----:R-:W0:Y:S02]  /*0150*/  MUFU.RCP R4, R4 ;  /* 0x0000000400047308 */ /* 0x001e240000001000 */
[----:B0-----:R-:W-:-:S06]  /*0160*/  IADD3 R2, PT, PT, R4, 0xffffffe, RZ ;  /* 0x0ffffffe04027810 */ /* 0x001fcc0007ffe0ff */
[----:B------:R0:W2:Y:S02]  /*0170*/  F2I.FTZ.U32.TRUNC.NTZ R3, R2 ;  /* 0x0000000200037305 */ /* 0x0000a4000021f000 */
[----:B0-----:R-:W-:Y:S02]  /*0180*/  HFMA2 R2, -RZ, RZ, 0, 0 ;  /* 0x00000000ff027431 */ /* 0x001fe400000001ff */
[----:B--2---:R-:W-:-:S04]  /*0190*/  IMAD R9, R9, R3, RZ ;  /* 0x0000000309097224 */ /* 0x004fc800078e02ff */
[----:B------:R-:W-:Y:S02]  /*01a0*/  IMAD.HI.U32 R4, R3, R9, R2 ;  /* 0x0000000903047227 */ /* 0x000fe400078e0002 */
[----:B------:R-:W0:Y:S04]  /*01b0*/  LDC.64 R2, c[0x0][0x388] ;  /* 0x0000e200ff027b82 */ /* 0x000e280000000a00 */
[----:B------:R-:W-:-:S05]  /*01c0*/  IMAD.HI.U32 R9, R4, R5, RZ ;  /* 0x0000000504097227 */ /* 0x000fca00078e00ff */
[----:B------:R-:W-:-:S05]  /*01d0*/  IADD3 R0, PT, PT, -R9, RZ, RZ ;  /* 0x000000ff09007210 */ /* 0x000fca0007ffe1ff */
[----:B------:R-:W-:-:S05]  /*01e0*/  IMAD R5, R6, R0, R5 ;  /* 0x0000000006057224 */ /* 0x000fca00078e0205 */
[----:B------:R-:W-:-:S13]  /*01f0*/  ISETP.GE.U32.AND P0, PT, R5, R6, PT ;  /* 0x000000060500720c */ /* 0x000fda0003f06070 */
[----:B------:R-:W-:Y:S02]  /*0200*/  @P0 IADD3 R5, PT, PT, -R6, R5, RZ ;  /* 0x0000000506050210 */ /* 0x000fe40007ffe1ff */
[----:B------:R-:W-:Y:S02]  /*0210*/  @P0 IADD3 R9, PT, PT, R9, 0x1, RZ ;  /* 0x0000000109090810 */ /* 0x000fe40007ffe0ff */
[----:B------:R-:W-:Y:S02]  /*0220*/  ISETP.GE.U32.AND P1, PT, R5, R6, PT ;  /* 0x000000060500720c */ /* 0x000fe40003f26070 */
[----:B------:R-:W2:Y:S11]  /*0230*/  LDC.64 R4, c[0x0][0x380] ;  /* 0x0000e000ff047b82 */ /* 0x000eb60000000a00 */
[----:B------:R-:W-:-:S02]  /*0240*/  @P1 IADD3 R9, PT, PT, R9, 0x1, RZ ;  /* 0x0000000109091810 */ /* 0x000fc40007ffe0ff */
[----:B------:R-:W-:-:S04]  /*0250*/  @!P2 LOP3.LUT R9, RZ, R6, RZ, 0x33, !PT ;  /* 0x00000006ff09a212 */ /* 0x000fc800078e33ff */
[----:B------:R-:W-:-:S04]  /*0260*/  IADD3 R0, PT, PT, R8, R9, RZ ;  /* 0x0000000908007210 */ /* 0x000fc80007ffe0ff */
[C---:B------:R-:W-:Y:S02]  /*0270*/  LOP3.LUT R8, R0.reuse, 0x3, RZ, 0xc0, !PT ;  /* 0x0000000300087812 */ /* 0x040fe400078ec0ff */
[----:B------:R-:W-:Y:S02]  /*0280*/  ISETP.GE.U32.AND P0, PT, R0, 0x3, PT ;  /* 0x000000030000780c */ /* 0x000fe40003f06070 */
[----:B------:R-:W-:-:S13]  /*0290*/  ISETP.NE.AND P1, PT, R8, 0x3, PT ;  /* 0x000000030800780c */ /* 0x000fda0003f25270 */
[----:B01----:R-:W-:Y:S05]  /*02a0*/  @!P1 BRA `(.L_x_8) ;  /* 0x0000000000949947 */ /* 0x003fea0003800000 */
[----:B------:R-:W0:Y:S01]  /*02b0*/  LDC.64 R8, c[0x0][0x380] ;  /* 0x0000e000ff087b82 */ /* 0x000e220000000a00 */
[----:B------:R-:W-:-:S04]  /*02c0*/  IADD3 R0, PT, PT, R0, 0x1, RZ ;  /* 0x0000000100007810 */ /* 0x000fc80007ffe0ff */
[----:B------:R-:W-:-:S03]  /*02d0*/  LOP3.LUT R0, R0, 0x3, RZ, 0xc0, !PT ;  /* 0x0000000300007812 */ /* 0x000fc600078ec0ff */
[----:B------:R-:W1:Y:S01]  /*02e0*/  LDC.64 R10, c[0x0][0x388] ;  /* 0x0000e200ff0a7b82 */ /* 0x000e620000000a00 */
[----:B------:R-:W-:-:S07]  /*02f0*/  IADD3 R12, PT, PT, -R0, RZ, RZ ;  /* 0x000000ff000c7210 */ /* 0x000fce0007ffe1ff */
.L_x_9:
[----:B0--3--:R-:W-:-:S05]  /*0300*/  IMAD.WIDE R14, R7, 0x4, R8 ;  /* 0x00000004070e7825 */ /* 0x009fca00078e0208 */
[----:B------:R0:W3:Y:S01]  /*0310*/  LDG.E R13, desc[UR6][R14.64] ;  /* 0x000000060e0d7981 */ /* 0x0000e2000c1e1900 */
[----:B------:R-:W-:Y:S02]  /*0320*/  MOV R18, 0x3c80f082 ;  /* 0x3c80f08200127802 */ /* 0x000fe40000000f00 */
[----:B------:R-:W-:Y:S01]  /*0330*/  IADD3 R12, PT, PT, R12, 0x1, RZ ;  /* 0x000000010c0c7810 */ /* 0x000fe20007ffe0ff */
[----:B0-----:R-:W-:Y:S02]  /*0340*/  HFMA2 R14, -RZ, RZ, 1.875, 0 ;  /* 0x3f800000ff0e7431 */ /* 0x001fe400000001ff */
[----:B---3--:R-:W-:-:S04]  /*0350*/  FMUL R0, R13, R13 ;  /* 0x0000000d0d007220 */ /* 0x008fc80000400000 */
[----:B------:R-:W-:-:S04]  /*0360*/  FMUL R0, R13, R0 ;  /* 0x000000000d007220 */ /* 0x000fc80000400000 */
[----:B------:R-:W-:Y:S01]  /*0370*/  FFMA R0, R0, 0.044714998453855514526, R13 ;  /* 0x3d37271300007823 */ /* 0x000fe2000000000d */
[----:B------:R-:W-:-:S03]  /*0380*/  FMUL R13, R13, 0.5 ;  /* 0x3f0000000d0d7820 */ /* 0x000fc60000400000 */
[----:B------:R-:W-:-:S04]  /*0390*/  FMUL R16, R0, 0.79808688163757324219 ;  /* 0x3f4c4f6c00107820 */ /* 0x000fc80000400000 */
[C---:B------:R-:W-:Y:S01]  /*03a0*/  FMUL R0, |R16|.reuse, 2.8853900432586669922 ;  /* 0x4038aa3b10007820 */ /* 0x040fe20000400200 */
[C---:B------:R-:W-:Y:S01]  /*03b0*/  FMUL R19, R16.reuse, R16 ;  /* 0x0000001010137220 */ /* 0x040fe20000400000 */
[C---:B------:R-:W-:Y:S02]  /*03c0*/  FSETP.GE.AND P2, PT, |R16|.reuse, 0.60000002384185791016, PT ;  /* 0x3f19999a1000780b */ /* 0x040fe40003f46200 */
[----:B------:R-:W-:Y:S01]  /*03d0*/  FSETP.GE.AND P1, PT, |R16|, 9.010913848876953125, PT ;  /* 0x41102cb41000780b */ /* 0x000fe20003f26200 */
[C---:B------:R-:W-:Y:S01]  /*03e0*/  FFMA R18, R19.reuse, R18, -0.052303962409496307373 ;  /* 0xbd563cae13127423 */ /* 0x040fe20000000012 */
[----:B------:R-:W0:Y:S03]  /*03f0*/  MUFU.EX2 R0, R0 ;  /* 0x0000000000007308 */ /* 0x000e260000000800 */
[----:B------:R-:W-:Y:S01]  /*0400*/  FFMA R18, R19, R18, 0.1331529766321182251 ;  /* 0x3e08594113127423 */ /* 0x000fe20000000012 */
[----:B0-----:R-:W-:-:S03]  /*0410*/  FADD R17, R0, 1 ;  /* 0x3f80000000117421 */ /* 0x001fc60000000000 */
[----:B------:R-:W-:-:S04]  /*0420*/  FFMA R0, R19, R18, -0.33332768082618713379 ;  /* 0xbeaaa9ed13007423 */ /* 0x000fc80000000012 */
[----:B------:R-:W-:Y:S01]  /*0430*/  FFMA R19, R19, R0, RZ ;  /* 0x0000000013137223 */ /* 0x000fe200000000ff */
[----:B------:R-:W0:Y:S02]  /*0440*/  MUFU.RCP R17, R17 ;  /* 0x0000001100117308 */ /* 0x000e240000001000 */
[----:B0-----:R-:W-:-:S05]  /*0450*/  FFMA R14, R17, -2, R14 ;  /* 0xc0000000110e7823 */ /* 0x001fca000000000e */
[----:B------:R-:W-:Y:S02]  /*0460*/  FSEL R15, R14, 1, !P1 ;  /* 0x3f8000000e0f7808 */ /* 0x000fe40004800000 */
[----:B------:R-:W-:Y:S02]  /*0470*/  ISETP.NE.AND P1, PT, R12, RZ, PT ;  /* 0x000000ff0c00720c */ /* 0x000fe40003f25270 */
[--C-:B------:R-:W-:Y:S01]  /*0480*/  LOP3.LUT R15, R15, 0x80000000, R16.reuse, 0xb8, !PT ;  /* 0x800000000f0f7812 */ /* 0x100fe200078eb810 */
[----:B------:R-:W-:-:S04]  /*0490*/  @!P2 FFMA R15, R16, R19, R16 ;  /* 0x00000013100fa223 */ /* 0x000fc80000000010 */
[----:B------:R-:W-:Y:S01]  /*04a0*/  FADD R0, R15, 1 ;  /* 0x3f8000000f007421 */ /* 0x000fe20000000000 */
[----:B-1----:R-:W-:Y:S01]  /*04b0*/  IMAD.WIDE R14, R7, 0x4, R10 ;  /* 0x00000004070e7825 */ /* 0x002fe200078e020a */
[----:B------:R-:W-:-:S03]  /*04c0*/  IADD3 R7, PT, PT, R6, R7, RZ ;  /* 0x0000000706077210 */ /* 0x000fc60007ffe0ff */
[----:B------:R-:W-:-:S05]  /*04d0*/  FMUL R13, R13, R0 ;  /* 0x000000000d0d7220 */ /* 0x000fca0000400000 */
[----:B------:R3:W-:Y:S01]  /*04e0*/  STG.E desc[UR6][R14.64], R13 ;  /* 0x0000000d0e007986 */ /* 0x0007e2000c101906 */
[----:B------:R-:W-:Y:S05]  /*04f0*/  @P1 BRA `(.L_x_9) ;  /* 0xfffffffc00801947 */ /* 0x000fea000383ffff */
.L_x_8:
[----:B------:R-:W-:Y:S05]  /*0500*/  BSYNC.RECONVERGENT B0 ;  /* 0x0000000000007941 */ /* 0x000fea0003800200 */
.L_x_7:
[----:B------:R-:W-:Y:S05]  /*0510*/  @!P0 EXIT ;  /* 0x000000000000894d */ /* 0x000fea0003800000 */
.L_x_10:
[----:B0-2---:R-:W-:-:S05]  /*0520*/  IMAD.WIDE R8, R7, 0x4, R4 ;  /* 0x0000000407087825 */ /* 0x005fca00078e0204 */
[----:B------:R0:W2:Y:S01]  /*0530*/  LDG.E R12, desc[UR6][R8.64] ;  /* 0x00000006080c7981 */ /* 0x0000a2000c1e1900 */
[----:B------:R-:W-:Y:S02]  /*0540*/  HFMA2 R10, -RZ, RZ, 1.875, 0 ;  /* 0x3f800000ff0a7431 */ /* 0x000fe400000001ff */
[----:B0-----:R-:W-:-:S04]  /*0550*/  IMAD.WIDE R8, R6, 0x4, R8 ;  /* 0x0000000406087825 */ /* 0x001fc800078e0208 */
[----:B--2---:R-:W-:-:S04]  /*0560*/  FMUL R11, R12, R12 ;  /* 0x0000000c0c0b7220 */ /* 0x004fc80000400000 */
[----:B------:R-:W-:-:S04]  /*0570*/  FMUL R11, R12, R11 ;  /* 0x0000000b0c0b7220 */ /* 0x000fc80000400000 */
[----:B------:R-:W-:-:S04]  /*0580*/  FFMA R11, R11, 0.044714998453855514526, R12 ;  /* 0x3d3727130b0b7823 */ /* 0x000fc8000000000c */
[----:B---3--:R-:W-:Y:S01]  /*0590*/  FMUL R13, R11, 0.79808688163757324219 ;  /* 0x3f4c4f6c0b0d7820 */ /* 0x008fe20000400000 */
[----:B------:R-:W-:-:S03]  /*05a0*/  MOV R11, 0x3c80f082 ;  /* 0x3c80f082000b7802 */ /* 0x000fc60000000f00 */
        /* <DEDUP_REMOVED lines=8> */
[C---:B------:R-:W-:Y:S01]  /*0630*/  FFMA R0, R17.reuse, R18, -0.33332768082618713379 ;  /* 0xbeaaa9ed11007423 */ /* 0x040fe20000000012 */
[----:B------:R-:W0:Y:S03]  /*0640*/  MUFU.RCP R15, R14 ;  /* 0x0000000e000f7308 */ /* 0x000e260000001000 */
[----:B------:R-:W-:Y:S01]  /*0650*/  FFMA R0, R17, R0, RZ ;  /* 0x0000000011007223 */ /* 0x000fe200000000ff */
[----:B0-----:R-:W-:-:S05]  /*0660*/  FFMA R15, R15, -2, R10 ;  /* 0xc00000000f0f7823 */ /* 0x001fca000000000a */
[----:B------:R-:W-:-:S04]  /*0670*/  FSEL R16, R15, 1, !P0 ;  /* 0x3f8000000f107808 */ /* 0x000fc80004000000 */
[--C-:B------:R-:W-:Y:S01]  /*0680*/  LOP3.LUT R16, R16, 0x80000000, R13.reuse, 0xb8, !PT ;  /* 0x8000000010107812 */ /* 0x100fe200078eb80d */
[----:B------:R-:W-:Y:S01]  /*0690*/  @!P1 FFMA R16, R13, R0, R13 ;  /* 0x000000000d109223 */ /* 0x000fe2000000000d */
[----:B------:R-:W-:Y:S01]  /*06a0*/  FMUL R0, R12, 0.5 ;  /* 0x3f0000000c007820 */ /* 0x000fe20000400000 */
[----:B------:R-:W-:-:S04]  /*06b0*/  IMAD.WIDE R12, R7, 0x4, R2 ;  /* 0x00000004070c7825 */ /* 0x000fc800078e0202 */
[----:B------:R-:W-:-:S04]  /*06c0*/  FADD R15, R16, 1 ;  /* 0x3f800000100f7421 */ /* 0x000fc80000000000 */
[----:B------:R-:W-:-:S05]  /*06d0*/  FMUL R15, R0, R15 ;  /* 0x0000000f000f7220 */ /* 0x000fca0000400000 */
[----:B------:R0:W-:Y:S04]  /*06e0*/  STG.E desc[UR6][R12.64], R15 ;  /* 0x0000000f0c007986 */ /* 0x0001e8000c101906 */
[----:B------:R1:W2:Y:S01]  /*06f0*/  LDG.E R14, desc[UR6][R8.64] ;  /* 0x00000006080e7981 */ /* 0x0002a2000c1e1900 */
[----:B0-----:R-:W-:-:S04]  /*0700*/  IMAD.WIDE R12, R6, 0x4, R12 ;  /* 0x00000004060c7825 */ /* 0x001fc800078e020c */
[----:B-1----:R-:W-:-:S04]  /*0710*/  IMAD.WIDE R8, R6, 0x4, R8 ;  /* 0x0000000406087825 */ /* 0x002fc800078e0208 */
[----:B--2---:R-:W-:-:S04]  /*0720*/  FMUL R17, R14, R14 ;  /* 0x0000000e0e117220 */ /* 0x004fc80000400000 */
        /* <DEDUP_REMOVED lines=10> */
[----:B------:R-:W-:-:S04]  /*07d0*/  FFMA R0, R21, R0, 0.1331529766321182251 ;  /* 0x3e08594115007423 */ /* 0x000fc80000000000 */
[----:B------:R-:W-:-:S04]  /*07e0*/  FFMA R0, R21, R0, -0.33332768082618713379 ;  /* 0xbeaaa9ed15007423 */ /* 0x000fc80000000000 */
[----:B------:R-:W-:Y:S01]  /*07f0*/  FFMA R0, R21, R0, RZ ;  /* 0x0000000015007223 */ /* 0x000fe200000000ff */
[----:B0-----:R-:W-:-:S04]  /*0800*/  FADD R18, R16, 1 ;  /* 0x3f80000010127421 */ /* 0x001fc80000000000 */
[----:B------:R-:W0:Y:S02]  /*0810*/  MUFU.RCP R19, R18 ;  /* 0x0000001200137308 */ /* 0x000e240000001000 */
[----:B0-----:R-:W-:-:S05]  /*0820*/  FFMA R19, R19, -2, R10 ;  /* 0xc000000013137823 */ /* 0x001fca000000000a */
[----:B------:R-:W-:-:S04]  /*0830*/  FSEL R20, R19, 1, !P0 ;  /* 0x3f80000013147808 */ /* 0x000fc80004000000 */
[--C-:B------:R-:W-:Y:S01]  /*0840*/  LOP3.LUT R20, R20, 0x80000000, R17.reuse, 0xb8, !PT ;  /* 0x8000000014147812 */ /* 0x100fe200078eb811 */
[----:B------:R-:W-:-:S04]  /*0850*/  @!P1 FFMA R20, R17, R0, R17 ;  /* 0x0000000011149223 */ /* 0x000fc80000000011 */
        /* <DEDUP_REMOVED lines=29> */
[----:B------:R-:W2:Y:S01]  /*0a30*/  LDG.E R8, desc[UR6][R8.64] ;  /* 0x0000000608087981 */ /* 0x000ea2000c1e1900 */
[C---:B------:R-:W-:Y:S01]  /*0a40*/  LEA R7, R6.reuse, R7, 0x2 ;  /* 0x0000000706077211 */ /* 0x040fe200078e10ff */
[----:B0-----:R-:W-:-:S04]  /*0a50*/  IMAD.WIDE R12, R6, 0x4, R12 ;  /* 0x00000004060c7825 */ /* 0x001fc800078e020c */
        /* <DEDUP_REMOVED lines=17> */
[----:B------:R-:W-:Y:S02]  /*0b70*/  FSEL R10, R19, 1, !P0 ;  /* 0x3f800000130a7808 */ /* 0x000fe40004000000 */
[----:B------:R-:W-:Y:S02]  /*0b80*/  ISETP.GE.AND P0, PT, R7, UR4, PT ;  /* 0x0000000407007c0c */ /* 0x000fe4000bf06270 */
[--C-:B------:R-:W-:Y:S01]  /*0b90*/  LOP3.LUT R10, R10, 0x80000000, R17.reuse, 0xb8, !PT ;  /* 0x800000000a0a7812 */ /* 0x100fe200078eb811 */
[----:B------:R-:W-:-:S04]  /*0ba0*/  @!P1 FFMA R10, R17, R0, R17 ;  /* 0x00000000110a9223 */ /* 0x000fc80000000011 */
[----:B------:R-:W-:-:S04]  /*0bb0*/  FADD R9, R10, 1 ;  /* 0x3f8000000a097421 */ /* 0x000fc80000000000 */
[----:B------:R-:W-:-:S05]  /*0bc0*/  FMUL R9, R8, R9 ;  /* 0x0000000908097220 */ /* 0x000fca0000400000 */
[----:B------:R0:W-:Y:S01]  /*0bd0*/  STG.E desc[UR6][R12.64], R9 ;  /* 0x000000090c007986 */ /* 0x0001e2000c101906 */
[----:B------:R-:W-:Y:S05]  /*0be0*/  @!P0 BRA `(.L_x_10) ;  /* 0xfffffff8004c8947 */ /* 0x000fea000383ffff */
[----:B------:R-:W-:Y:S05]  /*0bf0*/  EXIT ;  /* 0x000000000000794d */ /* 0x000fea0003800000 */
.L_x_11:
        /* <DEDUP_REMOVED lines=16> */
.L_x_13:


//--------------------- .nv.global.init           --------------------------
	.section	.nv.global.init,"aw",@progbits
	.align	4
.nv.global.init:
	.type		__cudart_i2opi_f,@object
	.size		__cudart_i2opi_f,(.L_0 - __cudart_i2opi_f)
__cudart_i2opi_f:
        /*0000*/ 	.byte	0x41, 0x90, 0x43, 0x3c, 0x99, 0x95, 0x62, 0xdb, 0xc0, 0xdd, 0x34, 0xf5, 0xd1, 0x57, 0x27, 0xfc
        /*0010*/ 	.byte	0x29, 0x15, 0x44, 0x4e, 0x6e, 0x83, 0xf9, 0xa2
.L_0:


//--------------------- .nv.shared.reserved.0     --------------------------
	.section	.nv.shared.reserved.0,"aw",@nobits
	.weak		__nv_reservedSMEM_offset_0_alias
	.size		__nv_reservedSMEM_offset_0_alias, 0, 64
	.other		__nv_reservedSMEM_offset_0_alias,@"STO_CUDA_RESERVED_SHARED STV_DEFAULT"
__nv_reservedSMEM_offset_0_alias:
	.zero		0
	.zero		64


//--------------------- .nv.constant0._Z8backwardPfS_S_ii --------------------------
	.section	.nv.constant0._Z8backwardPfS_S_ii,"a",@progbits
	.sectionflags	@""
	.align	4
.nv.constant0._Z8backwardPfS_S_ii:
	.zero		928


//--------------------- .nv.constant0._Z7forwardPfS_ii --------------------------
	.section	.nv.constant0._Z7forwardPfS_ii,"a",@progbits
	.sectionflags	@""
	.align	4
.nv.constant0._Z7forwardPfS_ii:
	.zero		920


//--------------------- SYMBOLS --------------------------

	.type		.nv.reservedSmem.offset0,@object
	.size		.nv.reservedSmem.offset0,0x4
